//
// Generated by NVIDIA NVVM Compiler
//
// Compiler Build ID: CL-36424714
// Cuda compilation tools, release 13.0, V13.0.88
// Based on NVVM 20.0.0
//

.version 9.0
.target sm_100
.address_size 64

	// .globl	_Z5addNNPiS_S_

.visible .entry _Z5addNNPiS_S_(
	.param .u64 .ptr .align 1 _Z5addNNPiS_S__param_0,
	.param .u64 .ptr .align 1 _Z5addNNPiS_S__param_1,
	.param .u64 .ptr .align 1 _Z5addNNPiS_S__param_2
)
{
	.reg .pred 	%p<2>;
	.reg .b32 	%r<8>;
	.reg .b64 	%rd<11>;

	ld.param.u64 	%rd1, [_Z5addNNPiS_S__param_0];
	ld.param.u64 	%rd2, [_Z5addNNPiS_S__param_1];
	ld.param.u64 	%rd3, [_Z5addNNPiS_S__param_2];
	mov.u32 	%r2, %tid.x;
	mov.u32 	%r3, %ntid.x;
	mov.u32 	%r4, %ctaid.x;
	mad.lo.s32 	%r1, %r3, %r4, %r2;
	setp.gt.s32 	%p1, %r1, 1023;
	@%p1 bra 	$L__BB0_2;
	cvta.to.global.u64 	%rd4, %rd1;
	cvta.to.global.u64 	%rd5, %rd2;
	cvta.to.global.u64 	%rd6, %rd3;
	mul.wide.s32 	%rd7, %r1, 4;
	add.s64 	%rd8, %rd4, %rd7;
	ld.global.u32 	%r5, [%rd8];
	add.s64 	%rd9, %rd5, %rd7;
	ld.global.u32 	%r6, [%rd9];
	add.s32 	%r7, %r6, %r5;
	add.s64 	%rd10, %rd6, %rd7;
	st.global.u32 	[%rd10], %r7;
$L__BB0_2:
	ret;

}
	// .globl	_Z5add11PiS_S_
.visible .entry _Z5add11PiS_S_(
	.param .u64 .ptr .align 1 _Z5add11PiS_S__param_0,
	.param .u64 .ptr .align 1 _Z5add11PiS_S__param_1,
	.param .u64 .ptr .align 1 _Z5add11PiS_S__param_2
)
{
	.reg .pred 	%p<2>;
	.reg .b32 	%r<53>;
	.reg .b64 	%rd<19>;

	ld.param.u64 	%rd10, [_Z5add11PiS_S__param_0];
	ld.param.u64 	%rd11, [_Z5add11PiS_S__param_1];
	ld.param.u64 	%rd12, [_Z5add11PiS_S__param_2];
	cvta.to.global.u64 	%rd13, %rd12;
	cvta.to.global.u64 	%rd14, %rd11;
	cvta.to.global.u64 	%rd15, %rd10;
	add.s64 	%rd18, %rd15, 32;
	add.s64 	%rd17, %rd14, 32;
	add.s64 	%rd16, %rd13, 32;
	mov.b32 	%r52, 0;
$L__BB1_1:
	ld.global.u32 	%r4, [%rd18+-32];
	ld.global.u32 	%r5, [%rd17+-32];
	add.s32 	%r6, %r5, %r4;
	st.global.u32 	[%rd16+-32], %r6;
	ld.global.u32 	%r7, [%rd18+-28];
	ld.global.u32 	%r8, [%rd17+-28];
	add.s32 	%r9, %r8, %r7;
	st.global.u32 	[%rd16+-28], %r9;
	ld.global.u32 	%r10, [%rd18+-24];
	ld.global.u32 	%r11, [%rd17+-24];
	add.s32 	%r12, %r11, %r10;
	st.global.u32 	[%rd16+-24], %r12;
	ld.global.u32 	%r13, [%rd18+-20];
	ld.global.u32 	%r14, [%rd17+-20];
	add.s32 	%r15, %r14, %r13;
	st.global.u32 	[%rd16+-20], %r15;
	ld.global.u32 	%r16, [%rd18+-16];
	ld.global.u32 	%r17, [%rd17+-16];
	add.s32 	%r18, %r17, %r16;
	st.global.u32 	[%rd16+-16], %r18;
	ld.global.u32 	%r19, [%rd18+-12];
	ld.global.u32 	%r20, [%rd17+-12];
	add.s32 	%r21, %r20, %r19;
	st.global.u32 	[%rd16+-12], %r21;
	ld.global.u32 	%r22, [%rd18+-8];
	ld.global.u32 	%r23, [%rd17+-8];
	add.s32 	%r24, %r23, %r22;
	st.global.u32 	[%rd16+-8], %r24;
	ld.global.u32 	%r25, [%rd18+-4];
	ld.global.u32 	%r26, [%rd17+-4];
	add.s32 	%r27, %r26, %r25;
	st.global.u32 	[%rd16+-4], %r27;
	ld.global.u32 	%r28, [%rd18];
	ld.global.u32 	%r29, [%rd17];
	add.s32 	%r30, %r29, %r28;
	st.global.u32 	[%rd16], %r30;
	ld.global.u32 	%r31, [%rd18+4];
	ld.global.u32 	%r32, [%rd17+4];
	add.s32 	%r33, %r32, %r31;
	st.global.u32 	[%rd16+4], %r33;
	ld.global.u32 	%r34, [%rd18+8];
	ld.global.u32 	%r35, [%rd17+8];
	add.s32 	%r36, %r35, %r34;
	st.global.u32 	[%rd16+8], %r36;
	ld.global.u32 	%r37, [%rd18+12];
	ld.global.u32 	%r38, [%rd17+12];
	add.s32 	%r39, %r38, %r37;
	st.global.u32 	[%rd16+12], %r39;
	ld.global.u32 	%r40, [%rd18+16];
	ld.global.u32 	%r41, [%rd17+16];
	add.s32 	%r42, %r41, %r40;
	st.global.u32 	[%rd16+16], %r42;
	ld.global.u32 	%r43, [%rd18+20];
	ld.global.u32 	%r44, [%rd17+20];
	add.s32 	%r45, %r44, %r43;
	st.global.u32 	[%rd16+20], %r45;
	ld.global.u32 	%r46, [%rd18+24];
	ld.global.u32 	%r47, [%rd17+24];
	add.s32 	%r48, %r47, %r46;
	st.global.u32 	[%rd16+24], %r48;
	ld.global.u32 	%r49, [%rd18+28];
	ld.global.u32 	%r50, [%rd17+28];
	add.s32 	%r51, %r50, %r49;
	st.global.u32 	[%rd16+28], %r51;
	add.s32 	%r52, %r52, 16;
	add.s64 	%rd18, %rd18, 64;
	add.s64 	%rd17, %rd17, 64;
	add.s64 	%rd16, %rd16, 64;
	setp.ne.s32 	%p1, %r52, 1024;
	@%p1 bra 	$L__BB1_1;
	ret;

}


// ===== COMPILED SASS (sm_100) =====

	.target	sm_100

	.elftype	@"ET_EXEC"


//--------------------- .note.nv.tkinfo           --------------------------
	.section	.note.nv.tkinfo,"",@"SHT_NOTE"
	.sectionflags	@"SHF_NOTE_NV_TKINFO"
	.tkinfo
        /*0018*/ 	.word	0x00000002
        /*0030*/ 	.string	""
        /*0030*/ 	.string	"ptxas"
        /*0030*/ 	.string	"Cuda compilation tools, release 13.0, V13.0.88"
        /*0030*/ 	.string	"Build cuda_13.0.r13.0/compiler.36424714_0"
        /*0030*/ 	.string	"-arch sm_100 -m 64 "



//--------------------- .note.nv.cuinfo           --------------------------
	.section	.note.nv.cuinfo,"",@"SHT_NOTE"
	.sectionflags	@"SHF_NOTE_NV_CUINFO"
        /*0018*/ 	.short	0x0002
        /*001a*/ 	.short	0x0064
        /*001c*/ 	.short	0x0082
	.zero		2


//--------------------- .nv.info                  --------------------------
	.section	.nv.info,"",@"SHT_CUDA_INFO"
	.align	4


	//----- nvinfo : EIATTR_REGCOUNT
	.align		4
        /*0000*/ 	.byte	0x04, 0x2f
        /*0002*/ 	.short	(.L_1 - .L_0)
	.align		4
.L_0:
        /*0004*/ 	.word	index@(_Z5addNNPiS_S_)
        /*0008*/ 	.word	0x0000000c


	//----- nvinfo : EIATTR_FRAME_SIZE
	.align		4
.L_1:
        /*000c*/ 	.byte	0x04, 0x11
        /*000e*/ 	.short	(.L_3 - .L_2)
	.align		4
.L_2:
        /*0010*/ 	.word	index@(_Z5addNNPiS_S_)
        /*0014*/ 	.word	0x00000000


	//----- nvinfo : EIATTR_REGCOUNT
	.align		4
.L_3:
        /*0018*/ 	.byte	0x04, 0x2f
        /*001a*/ 	.short	(.L_5 - .L_4)
	.align		4
.L_4:
        /*001c*/ 	.word	index@(_Z5add11PiS_S_)
        /*0020*/ 	.word	0x00000012


	//----- nvinfo : EIATTR_FRAME_SIZE
	.align		4
.L_5:
        /*0024*/ 	.byte	0x04, 0x11
        /*0026*/ 	.short	(.L_7 - .L_6)
	.align		4
.L_6:
        /*0028*/ 	.word	index@(_Z5add11PiS_S_)
        /*002c*/ 	.word	0x00000000


	//----- nvinfo : EIATTR_MIN_STACK_SIZE
	.align		4
.L_7:
        /*0030*/ 	.byte	0x04, 0x12
        /*0032*/ 	.short	(.L_9 - .L_8)
	.align		4
.L_8:
        /*0034*/ 	.word	index@(_Z5add11PiS_S_)
        /*0038*/ 	.word	0x00000000


	//----- nvinfo : EIATTR_MIN_STACK_SIZE
	.align		4
.L_9:
        /*003c*/ 	.byte	0x04, 0x12
        /*003e*/ 	.short	(.L_11 - .L_10)
	.align		4
.L_10:
        /*0040*/ 	.word	index@(_Z5addNNPiS_S_)
        /*0044*/ 	.word	0x00000000
.L_11:


//--------------------- .nv.compat                --------------------------
	.section	.nv.compat,"",@"SHT_CUDA_COMPAT_INFO"
	.align	4
        /*0000*/ 	.byte	0x02, 0x09, 0x00, 0x00, 0x02, 0x02, 0x01, 0x00, 0x02, 0x05, 0x05, 0x00, 0x03, 0x07, 0x01, 0x01
        /*0010*/ 	.byte	0x02, 0x03, 0x00, 0x00, 0x02, 0x06, 0x01, 0x00, 0x04, 0x0b, 0x08, 0x00, 0x09, 0x00, 0x00, 0x00
        /*0020*/ 	.byte	0x00, 0x00, 0x00, 0x00


//--------------------- .nv.info._Z5add11PiS_S_   --------------------------
	.section	.nv.info._Z5add11PiS_S_,"",@"SHT_CUDA_INFO"
	.sectionflags	@""
	.align	4


	//----- nvinfo : EIATTR_CUDA_API_VERSION
	.align		4
        /*0000*/ 	.byte	0x04, 0x37
        /*0002*/ 	.short	(.L_13 - .L_12)
.L_12:
        /*0004*/ 	.word	0x00000082


	//----- nvinfo : EIATTR_KPARAM_INFO
	.align		4
.L_13:
        /*0008*/ 	.byte	0x04, 0x17
        /*000a*/ 	.short	(.L_15 - .L_14)
.L_14:
        /*000c*/ 	.word	0x00000000
        /*0010*/ 	.short	0x0002
        /*0012*/ 	.short	0x0010
        /*0014*/ 	.byte	0x00, 0xf5, 0x21, 0x00


	//----- nvinfo : EIATTR_KPARAM_INFO
	.align		4
.L_15:
        /*0018*/ 	.byte	0x04, 0x17
        /*001a*/ 	.short	(.L_17 - .L_16)
.L_16:
        /*001c*/ 	.word	0x00000000
        /*0020*/ 	.short	0x0001
        /*0022*/ 	.short	0x0008
        /*0024*/ 	.byte	0x00, 0xf5, 0x21, 0x00


	//----- nvinfo : EIATTR_KPARAM_INFO
	.align		4
.L_17:
        /*0028*/ 	.byte	0x04, 0x17
        /*002a*/ 	.short	(.L_19 - .L_18)
.L_18:
        /*002c*/ 	.word	0x00000000
        /*0030*/ 	.short	0x0000
        /*0032*/ 	.short	0x0000
        /*0034*/ 	.byte	0x00, 0xf5, 0x21, 0x00


	//----- nvinfo : EIATTR_SPARSE_MMA_MASK
	.align		4
.L_19:
        /*0038*/ 	.byte	0x03, 0x50
        /*003a*/ 	.short	0x0000


	//----- nvinfo : EIATTR_MAXREG_COUNT
	.align		4
        /*003c*/ 	.byte	0x03, 0x1b
        /*003e*/ 	.short	0x00ff


	//----- nvinfo : EIATTR_MERCURY_ISA_VERSION
	.align		4
        /*0040*/ 	.byte	0x03, 0x5f
        /*0042*/ 	.short	0x0101


	//----- nvinfo : EIATTR_VRC_CTA_INIT_COUNT
	.align		4
        /*0044*/ 	.byte	0x02, 0x4a
	.zero		1
	.zero		1


	//----- nvinfo : EIATTR_EXIT_INSTR_OFFSETS
	.align		4
        /*0048*/ 	.byte	0x04, 0x1c
        /*004a*/ 	.short	(.L_21 - .L_20)


	//   ....[0]....
.L_20:
        /*004c*/ 	.word	0x000005f0


	//----- nvinfo : EIATTR_CBANK_PARAM_SIZE
	.align		4
.L_21:
        /*0050*/ 	.byte	0x03, 0x19
        /*0052*/ 	.short	0x0018


	//----- nvinfo : EIATTR_PARAM_CBANK
	.align		4
        /*0054*/ 	.byte	0x04, 0x0a
        /*0056*/ 	.short	(.L_23 - .L_22)
	.align		4
.L_22:
        /*0058*/ 	.word	index@(.nv.constant0._Z5add11PiS_S_)
        /*005c*/ 	.short	0x0380
        /*005e*/ 	.short	0x0018


	//----- nvinfo : EIATTR_SW_WAR
	.align		4
.L_23:
        /*0060*/ 	.byte	0x04, 0x36
        /*0062*/ 	.short	(.L_25 - .L_24)
.L_24:
        /*0064*/ 	.word	0x00000008
.L_25:


//--------------------- .nv.info._Z5addNNPiS_S_   --------------------------
	.section	.nv.info._Z5addNNPiS_S_,"",@"SHT_CUDA_INFO"
	.sectionflags	@""
	.align	4


	//----- nvinfo : EIATTR_CUDA_API_VERSION
	.align		4
        /*0000*/ 	.byte	0x04, 0x37
        /*0002*/ 	.short	(.L_27 - .L_26)
.L_26:
        /*0004*/ 	.word	0x00000082


	//----- nvinfo : EIATTR_KPARAM_INFO
	.align		4
.L_27:
        /*0008*/ 	.byte	0x04, 0x17
        /*000a*/ 	.short	(.L_29 - .L_28)
.L_28:
        /*000c*/ 	.word	0x00000000
        /*0010*/ 	.short	0x0002
        /*0012*/ 	.short	0x0010
        /*0014*/ 	.byte	0x00, 0xf5, 0x21, 0x00


	//----- nvinfo : EIATTR_KPARAM_INFO
	.align		4
.L_29:
        /*0018*/ 	.byte	0x04, 0x17
        /*001a*/ 	.short	(.L_31 - .L_30)
.L_30:
        /*001c*/ 	.word	0x00000000
        /*0020*/ 	.short	0x0001
        /*0022*/ 	.short	0x0008
        /*0024*/ 	.byte	0x00, 0xf5, 0x21, 0x00


	//----- nvinfo : EIATTR_KPARAM_INFO
	.align		4
.L_31:
        /*0028*/ 	.byte	0x04, 0x17
        /*002a*/ 	.short	(.L_33 - .L_32)
.L_32:
        /*002c*/ 	.word	0x00000000
        /*0030*/ 	.short	0x0000
        /*0032*/ 	.short	0x0000
        /*0034*/ 	.byte	0x00, 0xf5, 0x21, 0x00


	//----- nvinfo : EIATTR_SPARSE_MMA_MASK
	.align		4
.L_33:
        /*0038*/ 	.byte	0x03, 0x50
        /*003a*/ 	.short	0x0000


	//----- nvinfo : EIATTR_MAXREG_COUNT
	.align		4
        /*003c*/ 	.byte	0x03, 0x1b
        /*003e*/ 	.short	0x00ff


	//----- nvinfo : EIATTR_MERCURY_ISA_VERSION
	.align		4
        /*0040*/ 	.byte	0x03, 0x5f
        /*0042*/ 	.short	0x0101


	//----- nvinfo : EIATTR_VRC_CTA_INIT_COUNT
	.align		4
        /*0044*/ 	.byte	0x02, 0x4a
	.zero		1
	.zero		1


	//----- nvinfo : EIATTR_EXIT_INSTR_OFFSETS
	.align		4
        /*0048*/ 	.byte	0x04, 0x1c
        /*004a*/ 	.short	(.L_35 - .L_34)


	//   ....[0]....
.L_34:
        /*004c*/ 	.word	0x00000060


	//   ....[1]....
        /*0050*/ 	.word	0x00000120


	//----- nvinfo : EIATTR_CBANK_PARAM_SIZE
	.align		4
.L_35:
        /*0054*/ 	.byte	0x03, 0x19
        /*0056*/ 	.short	0x0018


	//----- nvinfo : EIATTR_PARAM_CBANK
	.align		4
        /*0058*/ 	.byte	0x04, 0x0a
        /*005a*/ 	.short	(.L_37 - .L_36)
	.align		4
.L_36:
        /*005c*/ 	.word	index@(.nv.constant0._Z5addNNPiS_S_)
        /*0060*/ 	.short	0x0380
        /*0062*/ 	.short	0x0018


	//----- nvinfo : EIATTR_SW_WAR
	.align		4
.L_37:
        /*0064*/ 	.byte	0x04, 0x36
        /*0066*/ 	.short	(.L_39 - .L_38)
.L_38:
        /*0068*/ 	.word	0x00000008
.L_39:


//--------------------- .nv.callgraph             --------------------------
	.section	.nv.callgraph,"",@"SHT_CUDA_CALLGRAPH"
	.align	4
	.sectionentsize	8
	.align		4
        /*0000*/ 	.word	0x00000000
	.align		4
        /*0004*/ 	.word	0xffffffff
	.align		4
        /*0008*/ 	.word	0x00000000
	.align		4
        /*000c*/ 	.word	0xfffffffe
	.align		4
        /*0010*/ 	.word	0x00000000
	.align		4
        /*0014*/ 	.word	0xfffffffd
	.align		4
        /*0018*/ 	.word	0x00000000
	.align		4
        /*001c*/ 	.word	0xfffffffc


//--------------------- .text._Z5add11PiS_S_      --------------------------
	.section	.text._Z5add11PiS_S_,"ax",@progbits
	.align	128
        .global         _Z5add11PiS_S_
        .type           _Z5add11PiS_S_,@function
        .size           _Z5add11PiS_S_,(.L_x_3 - _Z5add11PiS_S_)
        .other          _Z5add11PiS_S_,@"STO_CUDA_ENTRY STV_DEFAULT"
_Z5add11PiS_S_:
.text._Z5add11PiS_S_:
[----:B------:R-:W-:Y:S01]  /*0000*/  LDC R1, c[0x0][0x37c] ;  /* 0x0000df00ff017b82 */ /* 0x000fe20000000800 */
[----:B------:R-:W0:Y:S01]  /*0010*/  LDCU.128 UR4, c[0x0][0x380] ;  /* 0x00007000ff0477ac */ /* 0x000e220008000c00 */
[----:B------:R-:W1:Y:S01]  /*0020*/  LDCU.64 UR10, c[0x0][0x390] ;  /* 0x00007200ff0a77ac */ /* 0x000e620008000a00 */
[----:B------:R-:W2:Y:S01]  /*0030*/  LDCU.64 UR12, c[0x0][0x358] ;  /* 0x00006b00ff0c77ac */ /* 0x000ea20008000a00 */
[----:B0-----:R-:W-:Y:S02]  /*0040*/  UIADD3 UR8, UP0, UPT, UR4, 0x20, URZ ;  /* 0x0000002004087890 */ /* 0x001fe4000ff1e0ff */
[----:B------:R-:W-:Y:S02]  /*0050*/  UIADD3 UR6, UP1, UPT, UR6, 0x20, URZ ;  /* 0x0000002006067890 */ /* 0x000fe4000ff3e0ff */
[----:B-1----:R-:W-:Y:S02]  /*0060*/  UIADD3 UR4, UP2, UPT, UR10, 0x20, URZ ;  /* 0x000000200a047890 */ /* 0x002fe4000ff5e0ff */
[----:B------:R-:W-:Y:S01]  /*0070*/  UIADD3.X UR9, UPT, UPT, URZ, UR5, URZ, UP0, !UPT ;  /* 0x00000005ff097290 */ /* 0x000fe200087fe4ff */
[----:B------:R-:W-:Y:S01]  /*0080*/  IMAD.U32 R9, RZ, RZ, UR8 ;  /* 0x00000008ff097e24 */ /* 0x000fe2000f8e00ff */
[----:B------:R-:W-:Y:S01]  /*0090*/  UIADD3.X UR7, UPT, UPT, URZ, UR7, URZ, UP1, !UPT ;  /* 0x00000007ff077290 */ /* 0x000fe20008ffe4ff */
[----:B------:R-:W-:Y:S01]  /*00a0*/  IMAD.U32 R0, RZ, RZ, UR6 ;  /* 0x00000006ff007e24 */ /* 0x000fe2000f8e00ff */
[----:B------:R-:W-:Y:S01]  /*00b0*/  UIADD3.X UR5, UPT, UPT, URZ, UR11, URZ, UP2, !UPT ;  /* 0x0000000bff057290 */ /* 0x000fe200097fe4ff */
[----:B------:R-:W-:Y:S01]  /*00c0*/  MOV R8, UR4 ;  /* 0x0000000400087c02 */ /* 0x000fe20008000f00 */
[----:B------:R-:W-:Y:S01]  /*00d0*/  IMAD.U32 R10, RZ, RZ, UR9 ;  /* 0x00000009ff0a7e24 */ /* 0x000fe2000f8e00ff */
[----:B------:R-:W-:Y:S01]  /*00e0*/  UMOV UR4, URZ ;  /* 0x000000ff00047c82 */ /* 0x000fe20008000000 */
[----:B------:R-:W-:-:S02]  /*00f0*/  MOV R3, UR7 ;  /* 0x0000000700037c02 */ /* 0x000fc40008000f00 */
[----:B--2---:R-:W-:-:S07]  /*0100*/  IMAD.U32 R11, RZ, RZ, UR5 ;  /* 0x00000005ff0b7e24 */ /* 0x004fce000f8e00ff */
.L_x_0:
[----:B------:R-:W-:Y:S01]  /*0110*/  MOV R4, R9 ;  /* 0x0000000900047202 */ /* 0x000fe20000000f00 */
[----:B------:R-:W-:Y:S01]  /*0120*/  IMAD.MOV.U32 R5, RZ, RZ, R10 ;  /* 0x000000ffff057224 */ /* 0x000fe200078e000a */
[----:B------:R-:W-:-:S04]  /*0130*/  MOV R2, R0 ;  /* 0x0000000000027202 */ /* 0x000fc80000000f00 */
[----:B--2---:R-:W2:Y:S04]  /*0140*/  LDG.E R0, desc[UR12][R4.64+-0x20] ;  /* 0xffffe00c04007981 */ /* 0x004ea8000c1e1900 */
[----:B------:R-:W2:Y:S01]  /*0150*/  LDG.E R7, desc[UR12][R2.64+-0x20] ;  /* 0xffffe00c02077981 */ /* 0x000ea2000c1e1900 */
[----:B------:R-:W-:Y:S01]  /*0160*/  MOV R6, R8 ;  /* 0x0000000800067202 */ /* 0x000fe20000000f00 */
[----:B--2---:R-:W-:Y:S02]  /*0170*/  IMAD.IADD R9, R0, 0x1, R7 ;  /* 0x0000000100097824 */ /* 0x004fe400078e0207 */
[----:B------:R-:W-:-:S05]  /*0180*/  IMAD.MOV.U32 R7, RZ, RZ, R11 ;  /* 0x000000ffff077224 */ /* 0x000fca00078e000b */
[----:B------:R0:W-:Y:S04]  /*0190*/  STG.E desc[UR12][R6.64+-0x20], R9 ;  /* 0xffffe00906007986 */ /* 0x0001e8000c10190c */
[----:B------:R-:W2:Y:S04]  /*01a0*/  LDG.E R0, desc[UR12][R4.64+-0x1c] ;  /* 0xffffe40c04007981 */ /* 0x000ea8000c1e1900 */
[----:B------:R-:W2:Y:S02]  /*01b0*/  LDG.E R11, desc[UR12][R2.64+-0x1c] ;  /* 0xffffe40c020b7981 */ /* 0x000ea4000c1e1900 */
[----:B--2---:R-:W-:-:S05]  /*01c0*/  IADD3 R11, PT, PT, R0, R11, RZ ;  /* 0x0000000b000b7210 */ /* 0x004fca0007ffe0ff */
[----:B------:R1:W-:Y:S04]  /*01d0*/  STG.E desc[UR12][R6.64+-0x1c], R11 ;  /* 0xffffe40b06007986 */ /* 0x0003e8000c10190c */
[----:B------:R-:W2:Y:S04]  /*01e0*/  LDG.E R0, desc[UR12][R4.64+-0x18] ;  /* 0xffffe80c04007981 */ /* 0x000ea8000c1e1900 */
[----:B------:R-:W2:Y:S02]  /*01f0*/  LDG.E R13, desc[UR12][R2.64+-0x18] ;  /* 0xffffe80c020d7981 */ /* 0x000ea4000c1e1900 */
[----:B--2---:R-:W-:-:S05]  /*0200*/  IMAD.IADD R13, R0, 0x1, R13 ;  /* 0x00000001000d7824 */ /* 0x004fca00078e020d */
[----:B------:R2:W-:Y:S04]  /*0210*/  STG.E desc[UR12][R6.64+-0x18], R13 ;  /* 0xffffe80d06007986 */ /* 0x0005e8000c10190c */
[----:B------:R-:W3:Y:S04]  /*0220*/  LDG.E R0, desc[UR12][R4.64+-0x14] ;  /* 0xffffec0c04007981 */ /* 0x000ee8000c1e1900 */
[----:B------:R-:W3:Y:S02]  /*0230*/  LDG.E R15, desc[UR12][R2.64+-0x14] ;  /* 0xffffec0c020f7981 */ /* 0x000ee4000c1e1900 */
[----:B---3--:R-:W-:-:S05]  /*0240*/  IADD3 R15, PT, PT, R0, R15, RZ ;  /* 0x0000000f000f7210 */ /* 0x008fca0007ffe0ff */
[----:B------:R3:W-:Y:S04]  /*0250*/  STG.E desc[UR12][R6.64+-0x14], R15 ;  /* 0xffffec0f06007986 */ /* 0x0007e8000c10190c */
[----:B------:R-:W4:Y:S04]  /*0260*/  LDG.E R0, desc[UR12][R4.64+-0x10] ;  /* 0xfffff00c04007981 */ /* 0x000f28000c1e1900 */
[----:B0-----:R-:W4:Y:S02]  /*0270*/  LDG.E R9, desc[UR12][R2.64+-0x10] ;  /* 0xfffff00c02097981 */ /* 0x001f24000c1e1900 */
[----:B----4-:R-:W-:-:S05]  /*0280*/  IMAD.IADD R9, R0, 0x1, R9 ;  /* 0x0000000100097824 */ /* 0x010fca00078e0209 */
[----:B------:R0:W-:Y:S04]  /*0290*/  STG.E desc[UR12][R6.64+-0x10], R9 ;  /* 0xfffff00906007986 */ /* 0x0001e8000c10190c */
[----:B------:R-:W4:Y:S04]  /*02a0*/  LDG.E R0, desc[UR12][R4.64+-0xc] ;  /* 0xfffff40c04007981 */ /* 0x000f28000c1e1900 */
[----:B-1----:R-:W4:Y:S02]  /*02b0*/  LDG.E R11, desc[UR12][R2.64+-0xc] ;  /* 0xfffff40c020b7981 */ /* 0x002f24000c1e1900 */
[----:B----4-:R-:W-:-:S05]  /*02c0*/  IADD3 R11, PT, PT, R0, R11, RZ ;  /* 0x0000000b000b7210 */ /* 0x010fca0007ffe0ff */
[----:B------:R1:W-:Y:S04]  /*02d0*/  STG.E desc[UR12][R6.64+-0xc], R11 ;  /* 0xfffff40b06007986 */ /* 0x0003e8000c10190c */
[----:B------:R-:W4:Y:S04]  /*02e0*/  LDG.E R0, desc[UR12][R4.64+-0x8] ;  /* 0xfffff80c04007981 */ /* 0x000f28000c1e1900 */
[----:B--2---:R-:W4:Y:S02]  /*02f0*/  LDG.E R13, desc[UR12][R2.64+-0x8] ;  /* 0xfffff80c020d7981 */ /* 0x004f24000c1e1900 */
[----:B----4-:R-:W-:-:S05]  /*0300*/  IMAD.IADD R13, R0, 0x1, R13 ;  /* 0x00000001000d7824 */ /* 0x010fca00078e020d */
[----:B------:R2:W-:Y:S04]  /*0310*/  STG.E desc[UR12][R6.64+-0x8], R13 ;  /* 0xfffff80d06007986 */ /* 0x0005e8000c10190c */
[----:B------:R-:W4:Y:S04]  /*0320*/  LDG.E R0, desc[UR12][R4.64+-0x4] ;  /* 0xfffffc0c04007981 */ /* 0x000f28000c1e1900 */
[----:B---3--:R-:W4:Y:S02]  /*0330*/  LDG.E R15, desc[UR12][R2.64+-0x4] ;  /* 0xfffffc0c020f7981 */ /* 0x008f24000c1e1900 */
[----:B----4-:R-:W-:-:S05]  /*0340*/  IADD3 R15, PT, PT, R0, R15, RZ ;  /* 0x0000000f000f7210 */ /* 0x010fca0007ffe0ff */
        /* <DEDUP_REMOVED lines=30> */
[----:B---3--:R-:W4:Y:S01]  /*0530*/  LDG.E R15, desc[UR12][R2.64+0x1c] ;  /* 0x00001c0c020f7981 */ /* 0x008f22000c1e1900 */
[----:B------:R-:W-:Y:S01]  /*0540*/  UIADD3 UR4, UPT, UPT, UR4, 0x10, URZ ;  /* 0x0000001004047890 */ /* 0x000fe2000fffe0ff */
[----:B0-----:R-:W-:-:S02]  /*0550*/  IADD3 R9, P0, PT, R4, 0x40, RZ ;  /* 0x0000004004097810 */ /* 0x001fc40007f1e0ff */
[----:B------:R-:W-:Y:S01]  /*0560*/  IADD3 R8, P2, PT, R6, 0x40, RZ ;  /* 0x0000004006087810 */ /* 0x000fe20007f5e0ff */
[----:B------:R-:W-:Y:S02]  /*0570*/  UISETP.NE.AND UP0, UPT, UR4, 0x400, UPT ;  /* 0x000004000400788c */ /* 0x000fe4000bf05270 */
[----:B------:R-:W-:Y:S02]  /*0580*/  IMAD.X R10, RZ, RZ, R5, P0 ;  /* 0x000000ffff0a7224 */ /* 0x000fe400000e0605 */
[----:B-1----:R-:W-:Y:S01]  /*0590*/  IMAD.X R11, RZ, RZ, R7, P2 ;  /* 0x000000ffff0b7224 */ /* 0x002fe200010e0607 */
[----:B----4-:R-:W-:Y:S02]  /*05a0*/  IADD3 R15, PT, PT, R0, R15, RZ ;  /* 0x0000000f000f7210 */ /* 0x010fe40007ffe0ff */
[----:B------:R-:W-:-:S03]  /*05b0*/  IADD3 R0, P1, PT, R2, 0x40, RZ ;  /* 0x0000004002007810 */ /* 0x000fc60007f3e0ff */
[----:B------:R2:W-:Y:S01]  /*05c0*/  STG.E desc[UR12][R6.64+0x1c], R15 ;  /* 0x00001c0f06007986 */ /* 0x0005e2000c10190c */
[----:B------:R-:W-:Y:S01]  /*05d0*/  IADD3.X R3, PT, PT, RZ, R3, RZ, P1, !PT ;  /* 0x00000003ff037210 */ /* 0x000fe20000ffe4ff */
[----:B------:R-:W-:Y:S08]  /*05e0*/  BRA.U UP0, `(.L_x_0) ;  /* 0xfffffff900c87547 */ /* 0x000ff0000b83ffff */
[----:B------:R-:W-:Y:S05]  /*05f0*/  EXIT ;  /* 0x000000000000794d */ /* 0x000fea0003800000 */
.L_x_1:
[----:B------:R-:W-:-:S00]  /*0600*/  BRA `(.L_x_1) ;  /* 0xfffffffc00fc7947 */ /* 0x000fc0000383ffff */
[----:B------:R-:W-:-:S00]  /*0610*/  NOP ;  /* 0x0000000000007918 */ /* 0x000fc00000000000 */
        /* <DEDUP_REMOVED lines=14> */
.L_x_3:


//--------------------- .text._Z5addNNPiS_S_      --------------------------
	.section	.text._Z5addNNPiS_S_,"ax",@progbits
	.align	128
        .global         _Z5addNNPiS_S_
        .type           _Z5addNNPiS_S_,@function
        .size           _Z5addNNPiS_S_,(.L_x_4 - _Z5addNNPiS_S_)
        .other          _Z5addNNPiS_S_,@"STO_CUDA_ENTRY STV_DEFAULT"
_Z5addNNPiS_S_:
.text._Z5addNNPiS_S_:
[----:B------:R-:W-:Y:S01]  /*0000*/  LDC R1, c[0x0][0x37c] ;  /* 0x0000df00ff017b82 */ /* 0x000fe20000000800 */
[----:B------:R-:W0:Y:S01]  /*0010*/  S2R R9, SR_TID.X ;  /* 0x0000000000097919 */ /* 0x000e220000002100 */
[----:B------:R-:W0:Y:S01]  /*0020*/  LDCU UR4, c[0x0][0x360] ;  /* 0x00006c00ff0477ac */ /* 0x000e220008000800 */
[----:B------:R-:W0:Y:S02]  /*0030*/  S2R R0, SR_CTAID.X ;  /* 0x0000000000007919 */ /* 0x000e240000002500 */
[----:B0-----:R-:W-:-:S05]  /*0040*/  IMAD R9, R0, UR4, R9 ;  /* 0x0000000400097c24 */ /* 0x001fca000f8e0209 */
[----:B------:R-:W-:-:S13]  /*0050*/  ISETP.GT.AND P0, PT, R9, 0x3ff, PT ;  /* 0x000003ff0900780c */ /* 0x000fda0003f04270 */
[----:B------:R-:W-:Y:S05]  /*0060*/  @P0 EXIT ;  /* 0x000000000000094d */ /* 0x000fea0003800000 */
[----:B------:R-:W0:Y:S01]  /*0070*/  LDC.64 R2, c[0x0][0x380] ;  /* 0x0000e000ff027b82 */ /* 0x000e220000000a00 */
[----:B------:R-:W1:Y:S07]  /*0080*/  LDCU.64 UR4, c[0x0][0x358] ;  /* 0x00006b00ff0477ac */ /* 0x000e6e0008000a00 */
[----:B------:R-:W2:Y:S08]  /*0090*/  LDC.64 R4, c[0x0][0x388] ;  /* 0x0000e200ff047b82 */ /* 0x000eb00000000a00 */
[----:B------:R-:W3:Y:S01]  /*00a0*/  LDC.64 R6, c[0x0][0x390] ;  /* 0x0000e400ff067b82 */ /* 0x000ee20000000a00 */
[----:B0-----:R-:W-:-:S06]  /*00b0*/  IMAD.WIDE R2, R9, 0x4, R2 ;  /* 0x0000000409027825 */ /* 0x001fcc00078e0202 */
[----:B-1----:R-:W4:Y:S01]  /*00c0*/  LDG.E R2, desc[UR4][R2.64] ;  /* 0x0000000402027981 */ /* 0x002f22000c1e1900 */
[----:B--2---:R-:W-:-:S06]  /*00d0*/  IMAD.WIDE R4, R9, 0x4, R4 ;  /* 0x0000000409047825 */ /* 0x004fcc00078e0204 */
[----:B------:R-:W4:Y:S01]  /*00e0*/  LDG.E R5, desc[UR4][R4.64] ;  /* 0x0000000404057981 */ /* 0x000f22000c1e1900 */
[----:B---3--:R-:W-:Y:S01]  /*00f0*/  IMAD.WIDE R6, R9, 0x4, R6 ;  /* 0x0000000409067825 */ /* 0x008fe200078e0206 */
[----:B----4-:R-:W-:-:S05]  /*0100*/  IADD3 R9, PT, PT, R2, R5, RZ ;  /* 0x0000000502097210 */ /* 0x010fca0007ffe0ff */
[----:B------:R-:W-:Y:S01]  /*0110*/  STG.E desc[UR4][R6.64], R9 ;  /* 0x0000000906007986 */ /* 0x000fe2000c101904 */
[----:B------:R-:W-:Y:S05]  /*0120*/  EXIT ;  /* 0x000000000000794d */ /* 0x000fea0003800000 */
.L_x_2:
        /* <DEDUP_REMOVED lines=13> */
.L_x_4:


//--------------------- .nv.shared.reserved.0     --------------------------
	.section	.nv.shared.reserved.0,"aw",@nobits
	.weak		__nv_reservedSMEM_offset_0_alias
	.size		__nv_reservedSMEM_offset_0_alias, 0, 64
	.other		__nv_reservedSMEM_offset_0_alias,@"STO_CUDA_RESERVED_SHARED STV_DEFAULT"
__nv_reservedSMEM_offset_0_alias:
	.zero		0
	.zero		64


//--------------------- .nv.constant0._Z5add11PiS_S_ --------------------------
	.section	.nv.constant0._Z5add11PiS_S_,"a",@progbits
	.sectionflags	@""
	.align	4
.nv.constant0._Z5add11PiS_S_:
	.zero		920


//--------------------- .nv.constant0._Z5addNNPiS_S_ --------------------------
	.section	.nv.constant0._Z5addNNPiS_S_,"a",@progbits
	.sectionflags	@""
	.align	4
.nv.constant0._Z5addNNPiS_S_:
	.zero		920


//--------------------- SYMBOLS --------------------------

	.type		.nv.reservedSmem.offset0,@object
	.size		.nv.reservedSmem.offset0,0x4
